//
// Generated by NVIDIA NVVM Compiler
//
// Compiler Build ID: CL-36424714
// Cuda compilation tools, release 13.0, V13.0.88
// Based on NVVM 20.0.0
//

.version 9.0
.target sm_100
.address_size 64

	// .globl	_Z6kernelv
.extern .func  (.param .b32 func_retval0) vprintf
(
	.param .b64 vprintf_param_0,
	.param .b64 vprintf_param_1
)
;
.global .align 1 .b8 $str[24] = {72, 101, 108, 108, 111, 44, 32, 87, 111, 114, 108, 100, 32, 102, 114, 111, 109, 32, 71, 80, 85, 33, 10};

.visible .entry _Z6kernelv()
{
	.reg .b32 	%r<3>;
	.reg .b64 	%rd<3>;

	mov.u64 	%rd1, $str;
	cvta.global.u64 	%rd2, %rd1;
	{ // callseq 0, 0
	.param .b64 param0;
	st.param.b64 	[param0], %rd2;
	.param .b64 param1;
	st.param.b64 	[param1], 0;
	.param .b32 retval0;
	call.uni (retval0), 
	vprintf, 
	(
	param0, 
	param1
	);
	ld.param.b32 	%r1, [retval0];
	} // callseq 0
	ret;

}


// ===== COMPILED SASS (sm_100) =====

	.target	sm_100

	.elftype	@"ET_EXEC"


//--------------------- .note.nv.tkinfo           --------------------------
	.section	.note.nv.tkinfo,"",@"SHT_NOTE"
	.sectionflags	@"SHF_NOTE_NV_TKINFO"
	.tkinfo
        /*0018*/ 	.word	0x00000002
        /*0030*/ 	.string	""
        /*0030*/ 	.string	"ptxas"
        /*0030*/ 	.string	"Cuda compilation tools, release 13.0, V13.0.88"
        /*0030*/ 	.string	"Build cuda_13.0.r13.0/compiler.36424714_0"
        /*0030*/ 	.string	"-arch sm_100 -m 64 "



//--------------------- .note.nv.cuinfo           --------------------------
	.section	.note.nv.cuinfo,"",@"SHT_NOTE"
	.sectionflags	@"SHF_NOTE_NV_CUINFO"
        /*0018*/ 	.short	0x0002
        /*001a*/ 	.short	0x0064
        /*001c*/ 	.short	0x0082
	.zero		2


//--------------------- .nv.info                  --------------------------
	.section	.nv.info,"",@"SHT_CUDA_INFO"
	.align	4


	//----- nvinfo : EIATTR_REGCOUNT
	.align		4
        /*0000*/ 	.byte	0x04, 0x2f
        /*0002*/ 	.short	(.L_2 - .L_1)
	.align		4
.L_1:
        /*0004*/ 	.word	index@(_Z6kernelv)
        /*0008*/ 	.word	0x00000018


	//----- nvinfo : EIATTR_FRAME_SIZE
	.align		4
.L_2:
        /*000c*/ 	.byte	0x04, 0x11
        /*000e*/ 	.short	(.L_4 - .L_3)
	.align		4
.L_3:
        /*0010*/ 	.word	index@(_Z6kernelv)
        /*0014*/ 	.word	0x00000000


	//----- nvinfo : EIATTR_MIN_STACK_SIZE
	.align		4
.L_4:
        /*0018*/ 	.byte	0x04, 0x12
        /*001a*/ 	.short	(.L_6 - .L_5)
	.align		4
.L_5:
        /*001c*/ 	.word	index@(_Z6kernelv)
        /*0020*/ 	.word	0x00000000
.L_6:


//--------------------- .nv.compat                --------------------------
	.section	.nv.compat,"",@"SHT_CUDA_COMPAT_INFO"
	.align	4
        /*0000*/ 	.byte	0x02, 0x09, 0x00, 0x00, 0x02, 0x02, 0x01, 0x00, 0x02, 0x05, 0x05, 0x00, 0x03, 0x07, 0x01, 0x01
        /*0010*/ 	.byte	0x02, 0x03, 0x00, 0x00, 0x02, 0x06, 0x01, 0x00, 0x04, 0x0b, 0x08, 0x00, 0x09, 0x00, 0x00, 0x00
        /*0020*/ 	.byte	0x00, 0x00, 0x00, 0x00


//--------------------- .nv.info._Z6kernelv       --------------------------
	.section	.nv.info._Z6kernelv,"",@"SHT_CUDA_INFO"
	.sectionflags	@""
	.align	4


	//----- nvinfo : EIATTR_CUDA_API_VERSION
	.align		4
        /*0000*/ 	.byte	0x04, 0x37
        /*0002*/ 	.short	(.L_8 - .L_7)
.L_7:
        /*0004*/ 	.word	0x00000082


	//----- nvinfo : EIATTR_SPARSE_MMA_MASK
	.align		4
.L_8:
        /*0008*/ 	.byte	0x03, 0x50
        /*000a*/ 	.short	0x0000


	//----- nvinfo : EIATTR_MAXREG_COUNT
	.align		4
        /*000c*/ 	.byte	0x03, 0x1b
        /*000e*/ 	.short	0x00ff


	//----- nvinfo : EIATTR_EXTERNS
	.align		4
        /*0010*/ 	.byte	0x04, 0x0f
        /*0012*/ 	.short	(.L_10 - .L_9)


	//   ....[0]....
	.align		4
.L_9:
        /*0014*/ 	.word	index@(vprintf)


	//----- nvinfo : EIATTR_MERCURY_ISA_VERSION
	.align		4
.L_10:
        /*0018*/ 	.byte	0x03, 0x5f
        /*001a*/ 	.short	0x0101


	//----- nvinfo : EIATTR_VRC_CTA_INIT_COUNT
	.align		4
        /*001c*/ 	.byte	0x02, 0x4a
	.zero		1
	.zero		1


	//----- nvinfo : EIATTR_SYSCALL_OFFSETS
	.align		4
        /*0020*/ 	.byte	0x04, 0x46
        /*0022*/ 	.short	(.L_12 - .L_11)


	//   ....[0]....
.L_11:
        /*0024*/ 	.word	0x00000080


	//----- nvinfo : EIATTR_EXIT_INSTR_OFFSETS
	.align		4
.L_12:
        /*0028*/ 	.byte	0x04, 0x1c
        /*002a*/ 	.short	(.L_14 - .L_13)


	//   ....[0]....
.L_13:
        /*002c*/ 	.word	0x00000090


	//----- nvinfo : EIATTR_SW_WAR
	.align		4
.L_14:
        /*0030*/ 	.byte	0x04, 0x36
        /*0032*/ 	.short	(.L_16 - .L_15)
.L_15:
        /*0034*/ 	.word	0x00000008
.L_16:


//--------------------- .nv.callgraph             --------------------------
	.section	.nv.callgraph,"",@"SHT_CUDA_CALLGRAPH"
	.align	4
	.sectionentsize	8
	.align		4
        /*0000*/ 	.word	0x00000000
	.align		4
        /*0004*/ 	.word	0xffffffff
	.align		4
        /*0008*/ 	.word	index@(_Z6kernelv)
	.align		4
        /*000c*/ 	.word	index@(vprintf)
	.align		4
        /*0010*/ 	.word	0x00000000
	.align		4
        /*0014*/ 	.word	0xfffffffe
	.align		4
        /*0018*/ 	.word	0x00000000
	.align		4
        /*001c*/ 	.word	0xfffffffd
	.align		4
        /*0020*/ 	.word	0x00000000
	.align		4
        /*0024*/ 	.word	0xfffffffc


//--------------------- .nv.constant4             --------------------------
	.section	.nv.constant4,"a",@progbits
	.align	8
	.align		8
.nv.constant4:
        /*0000*/ 	.dword	vprintf
	.align		8
        /*0008*/ 	.dword	$str


//--------------------- .text._Z6kernelv          --------------------------
	.section	.text._Z6kernelv,"ax",@progbits
	.align	128
        .global         _Z6kernelv
        .type           _Z6kernelv,@function
        .size           _Z6kernelv,(.L_x_2 - _Z6kernelv)
        .other          _Z6kernelv,@"STO_CUDA_ENTRY STV_DEFAULT"
_Z6kernelv:
.text._Z6kernelv:
[----:B------:R-:W0:Y:S01]  /*0000*/  LDC R1, c[0x0][0x37c] ;  /* 0x0000df00ff017b82 */ /* 0x000e220000000800 */
[----:B------:R-:W-:Y:S01]  /*0010*/  MOV R0, 0x0 ;  /* 0x0000000000007802 */ /* 0x000fe20000000f00 */
[----:B------:R-:W1:Y:S01]  /*0020*/  LDCU.64 UR4, c[0x4][0x8] ;  /* 0x01000100ff0477ac */ /* 0x000e620008000a00 */
[----:B------:R-:W-:-:S05]  /*0030*/  CS2R R6, SRZ ;  /* 0x0000000000067805 */ /* 0x000fca000001ff00 */
[----:B------:R2:W3:Y:S01]  /*0040*/  LDC.64 R2, c[0x4][R0] ;  /* 0x0100000000027b82 */ /* 0x0004e20000000a00 */
[----:B-1----:R-:W-:Y:S02]  /*0050*/  IMAD.U32 R4, RZ, RZ, UR4 ;  /* 0x00000004ff047e24 */ /* 0x002fe4000f8e00ff */
[----:B--2---:R-:W-:-:S07]  /*0060*/  IMAD.U32 R5, RZ, RZ, UR5 ;  /* 0x00000005ff057e24 */ /* 0x004fce000f8e00ff */
[----:B------:R-:W-:-:S07]  /*0070*/  LEPC R20, `(.L_x_0) ;  /* 0x000000001014794e */ /* 0x000fce0000000000 */
[----:B0--3--:R-:W-:Y:S05]  /*0080*/  CALL.ABS.NOINC R2 ;  /* 0x0000000002007343 */ /* 0x009fea0003c00000 */
.L_x_0:
[----:B------:R-:W-:Y:S05]  /*0090*/  EXIT ;  /* 0x000000000000794d */ /* 0x000fea0003800000 */
.L_x_1:
[----:B------:R-:W-:-:S00]  /*00a0*/  BRA `(.L_x_1) ;  /* 0xfffffffc00fc7947 */ /* 0x000fc0000383ffff */
[----:B------:R-:W-:-:S00]  /*00b0*/  NOP ;  /* 0x0000000000007918 */ /* 0x000fc00000000000 */
        /* <DEDUP_REMOVED lines=12> */
.L_x_2:


//--------------------- .nv.global.init           --------------------------
	.section	.nv.global.init,"aw",@progbits
.nv.global.init:
	.type		$str,@object
	.size		$str,(.L_0 - $str)
$str:
        /*0000*/ 	.byte	0x48, 0x65, 0x6c, 0x6c, 0x6f, 0x2c, 0x20, 0x57, 0x6f, 0x72, 0x6c, 0x64, 0x20, 0x66, 0x72, 0x6f
        /*0010*/ 	.byte	0x6d, 0x20, 0x47, 0x50, 0x55, 0x21, 0x0a, 0x00
.L_0:


//--------------------- .nv.shared.reserved.0     --------------------------
	.section	.nv.shared.reserved.0,"aw",@nobits
	.weak		__nv_reservedSMEM_offset_0_alias
	.size		__nv_reservedSMEM_offset_0_alias, 0, 64
	.other		__nv_reservedSMEM_offset_0_alias,@"STO_CUDA_RESERVED_SHARED STV_DEFAULT"
__nv_reservedSMEM_offset_0_alias:
	.zero		0
	.zero		64


//--------------------- .nv.constant0._Z6kernelv  --------------------------
	.section	.nv.constant0._Z6kernelv,"a",@progbits
	.sectionflags	@""
	.align	4
.nv.constant0._Z6kernelv:
	.zero		896


//--------------------- SYMBOLS --------------------------

	.type		.nv.reservedSmem.offset0,@object
	.size		.nv.reservedSmem.offset0,0x4
	.type		vprintf,@function
